//
// Generated by NVIDIA NVVM Compiler
//
// Compiler Build ID: CL-36424714
// Cuda compilation tools, release 13.0, V13.0.88
// Based on NVVM 20.0.0
//

.version 9.0
.target sm_100
.address_size 64

	// .globl	_Z12initWith_GPUfPfi

.visible .entry _Z12initWith_GPUfPfi(
	.param .f32 _Z12initWith_GPUfPfi_param_0,
	.param .u64 .ptr .align 1 _Z12initWith_GPUfPfi_param_1,
	.param .u32 _Z12initWith_GPUfPfi_param_2
)
{
	.reg .pred 	%p<7>;
	.reg .b32 	%r<31>;
	.reg .b32 	%f<2>;
	.reg .b64 	%rd<11>;

	ld.param.f32 	%f1, [_Z12initWith_GPUfPfi_param_0];
	ld.param.u64 	%rd2, [_Z12initWith_GPUfPfi_param_1];
	ld.param.u32 	%r12, [_Z12initWith_GPUfPfi_param_2];
	cvta.to.global.u64 	%rd1, %rd2;
	mov.u32 	%r13, %tid.x;
	mov.u32 	%r14, %ctaid.x;
	mov.u32 	%r15, %ntid.x;
	mad.lo.s32 	%r29, %r14, %r15, %r13;
	mov.u32 	%r16, %nctaid.x;
	mul.lo.s32 	%r2, %r16, %r15;
	setp.ge.s32 	%p1, %r29, %r12;
	@%p1 bra 	$L__BB0_7;
	add.s32 	%r17, %r29, %r2;
	max.s32 	%r18, %r12, %r17;
	setp.lt.s32 	%p2, %r17, %r12;
	selp.u32 	%r19, 1, 0, %p2;
	add.s32 	%r20, %r17, %r19;
	sub.s32 	%r21, %r18, %r20;
	div.u32 	%r22, %r21, %r2;
	add.s32 	%r3, %r22, %r19;
	and.b32  	%r23, %r3, 3;
	setp.eq.s32 	%p3, %r23, 3;
	@%p3 bra 	$L__BB0_4;
	add.s32 	%r24, %r3, 1;
	and.b32  	%r25, %r24, 3;
	neg.s32 	%r27, %r25;
$L__BB0_3:
	.pragma "nounroll";
	mul.wide.s32 	%rd3, %r29, 4;
	add.s64 	%rd4, %rd1, %rd3;
	st.global.f32 	[%rd4], %f1;
	add.s32 	%r29, %r29, %r2;
	add.s32 	%r27, %r27, 1;
	setp.ne.s32 	%p4, %r27, 0;
	@%p4 bra 	$L__BB0_3;
$L__BB0_4:
	setp.lt.u32 	%p5, %r3, 3;
	@%p5 bra 	$L__BB0_7;
	mul.wide.s32 	%rd7, %r2, 4;
	shl.b32 	%r26, %r2, 2;
$L__BB0_6:
	mul.wide.s32 	%rd5, %r29, 4;
	add.s64 	%rd6, %rd1, %rd5;
	st.global.f32 	[%rd6], %f1;
	add.s64 	%rd8, %rd6, %rd7;
	st.global.f32 	[%rd8], %f1;
	add.s64 	%rd9, %rd8, %rd7;
	st.global.f32 	[%rd9], %f1;
	add.s64 	%rd10, %rd9, %rd7;
	st.global.f32 	[%rd10], %f1;
	add.s32 	%r29, %r26, %r29;
	setp.lt.s32 	%p6, %r29, %r12;
	@%p6 bra 	$L__BB0_6;
$L__BB0_7:
	ret;

}
	// .globl	_Z18addVectorsInto_GPUPfS_S_i
.visible .entry _Z18addVectorsInto_GPUPfS_S_i(
	.param .u64 .ptr .align 1 _Z18addVectorsInto_GPUPfS_S_i_param_0,
	.param .u64 .ptr .align 1 _Z18addVectorsInto_GPUPfS_S_i_param_1,
	.param .u64 .ptr .align 1 _Z18addVectorsInto_GPUPfS_S_i_param_2,
	.param .u32 _Z18addVectorsInto_GPUPfS_S_i_param_3
)
{
	.reg .pred 	%p<7>;
	.reg .b32 	%r<31>;
	.reg .b32 	%f<16>;
	.reg .b64 	%rd<25>;

	ld.param.u64 	%rd4, [_Z18addVectorsInto_GPUPfS_S_i_param_0];
	ld.param.u64 	%rd5, [_Z18addVectorsInto_GPUPfS_S_i_param_1];
	ld.param.u64 	%rd6, [_Z18addVectorsInto_GPUPfS_S_i_param_2];
	ld.param.u32 	%r12, [_Z18addVectorsInto_GPUPfS_S_i_param_3];
	cvta.to.global.u64 	%rd1, %rd4;
	cvta.to.global.u64 	%rd2, %rd6;
	cvta.to.global.u64 	%rd3, %rd5;
	mov.u32 	%r13, %tid.x;
	mov.u32 	%r14, %ctaid.x;
	mov.u32 	%r15, %ntid.x;
	mad.lo.s32 	%r29, %r14, %r15, %r13;
	mov.u32 	%r16, %nctaid.x;
	mul.lo.s32 	%r2, %r16, %r15;
	setp.ge.s32 	%p1, %r29, %r12;
	@%p1 bra 	$L__BB1_7;
	add.s32 	%r17, %r29, %r2;
	max.s32 	%r18, %r12, %r17;
	setp.lt.s32 	%p2, %r17, %r12;
	selp.u32 	%r19, 1, 0, %p2;
	add.s32 	%r20, %r17, %r19;
	sub.s32 	%r21, %r18, %r20;
	div.u32 	%r22, %r21, %r2;
	add.s32 	%r3, %r22, %r19;
	and.b32  	%r23, %r3, 3;
	setp.eq.s32 	%p3, %r23, 3;
	@%p3 bra 	$L__BB1_4;
	add.s32 	%r24, %r3, 1;
	and.b32  	%r25, %r24, 3;
	neg.s32 	%r27, %r25;
$L__BB1_3:
	.pragma "nounroll";
	mul.wide.s32 	%rd7, %r29, 4;
	add.s64 	%rd8, %rd1, %rd7;
	add.s64 	%rd9, %rd2, %rd7;
	add.s64 	%rd10, %rd3, %rd7;
	ld.global.f32 	%f1, [%rd10];
	ld.global.f32 	%f2, [%rd9];
	add.f32 	%f3, %f1, %f2;
	st.global.f32 	[%rd8], %f3;
	add.s32 	%r29, %r29, %r2;
	add.s32 	%r27, %r27, 1;
	setp.ne.s32 	%p4, %r27, 0;
	@%p4 bra 	$L__BB1_3;
$L__BB1_4:
	setp.lt.u32 	%p5, %r3, 3;
	@%p5 bra 	$L__BB1_7;
	mul.wide.s32 	%rd15, %r2, 4;
	shl.b32 	%r26, %r2, 2;
$L__BB1_6:
	mul.wide.s32 	%rd11, %r29, 4;
	add.s64 	%rd12, %rd3, %rd11;
	ld.global.f32 	%f4, [%rd12];
	add.s64 	%rd13, %rd2, %rd11;
	ld.global.f32 	%f5, [%rd13];
	add.f32 	%f6, %f4, %f5;
	add.s64 	%rd14, %rd1, %rd11;
	st.global.f32 	[%rd14], %f6;
	add.s64 	%rd16, %rd12, %rd15;
	ld.global.f32 	%f7, [%rd16];
	add.s64 	%rd17, %rd13, %rd15;
	ld.global.f32 	%f8, [%rd17];
	add.f32 	%f9, %f7, %f8;
	add.s64 	%rd18, %rd14, %rd15;
	st.global.f32 	[%rd18], %f9;
	add.s64 	%rd19, %rd16, %rd15;
	ld.global.f32 	%f10, [%rd19];
	add.s64 	%rd20, %rd17, %rd15;
	ld.global.f32 	%f11, [%rd20];
	add.f32 	%f12, %f10, %f11;
	add.s64 	%rd21, %rd18, %rd15;
	st.global.f32 	[%rd21], %f12;
	add.s64 	%rd22, %rd19, %rd15;
	ld.global.f32 	%f13, [%rd22];
	add.s64 	%rd23, %rd20, %rd15;
	ld.global.f32 	%f14, [%rd23];
	add.f32 	%f15, %f13, %f14;
	add.s64 	%rd24, %rd21, %rd15;
	st.global.f32 	[%rd24], %f15;
	add.s32 	%r29, %r26, %r29;
	setp.lt.s32 	%p6, %r29, %r12;
	@%p6 bra 	$L__BB1_6;
$L__BB1_7:
	ret;

}


// ===== COMPILED SASS (sm_100) =====

	.target	sm_100

	.elftype	@"ET_EXEC"


//--------------------- .note.nv.tkinfo           --------------------------
	.section	.note.nv.tkinfo,"",@"SHT_NOTE"
	.sectionflags	@"SHF_NOTE_NV_TKINFO"
	.tkinfo
        /*0018*/ 	.word	0x00000002
        /*0030*/ 	.string	""
        /*0030*/ 	.string	"ptxas"
        /*0030*/ 	.string	"Cuda compilation tools, release 13.0, V13.0.88"
        /*0030*/ 	.string	"Build cuda_13.0.r13.0/compiler.36424714_0"
        /*0030*/ 	.string	"-arch sm_100 -m 64 "



//--------------------- .note.nv.cuinfo           --------------------------
	.section	.note.nv.cuinfo,"",@"SHT_NOTE"
	.sectionflags	@"SHF_NOTE_NV_CUINFO"
        /*0018*/ 	.short	0x0002
        /*001a*/ 	.short	0x0064
        /*001c*/ 	.short	0x0082
	.zero		2


//--------------------- .nv.info                  --------------------------
	.section	.nv.info,"",@"SHT_CUDA_INFO"
	.align	4


	//----- nvinfo : EIATTR_REGCOUNT
	.align		4
        /*0000*/ 	.byte	0x04, 0x2f
        /*0002*/ 	.short	(.L_1 - .L_0)
	.align		4
.L_0:
        /*0004*/ 	.word	index@(_Z12initWith_GPUfPfi)
        /*0008*/ 	.word	0x00000012


	//----- nvinfo : EIATTR_FRAME_SIZE
	.align		4
.L_1:
        /*000c*/ 	.byte	0x04, 0x11
        /*000e*/ 	.short	(.L_3 - .L_2)
	.align		4
.L_2:
        /*0010*/ 	.word	index@(_Z12initWith_GPUfPfi)
        /*0014*/ 	.word	0x00000000


	//----- nvinfo : EIATTR_REGCOUNT
	.align		4
.L_3:
        /*0018*/ 	.byte	0x04, 0x2f
        /*001a*/ 	.short	(.L_5 - .L_4)
	.align		4
.L_4:
        /*001c*/ 	.word	index@(_Z18addVectorsInto_GPUPfS_S_i)
        /*0020*/ 	.word	0x0000001a


	//----- nvinfo : EIATTR_FRAME_SIZE
	.align		4
.L_5:
        /*0024*/ 	.byte	0x04, 0x11
        /*0026*/ 	.short	(.L_7 - .L_6)
	.align		4
.L_6:
        /*0028*/ 	.word	index@(_Z18addVectorsInto_GPUPfS_S_i)
        /*002c*/ 	.word	0x00000000


	//----- nvinfo : EIATTR_MIN_STACK_SIZE
	.align		4
.L_7:
        /*0030*/ 	.byte	0x04, 0x12
        /*0032*/ 	.short	(.L_9 - .L_8)
	.align		4
.L_8:
        /*0034*/ 	.word	index@(_Z18addVectorsInto_GPUPfS_S_i)
        /*0038*/ 	.word	0x00000000


	//----- nvinfo : EIATTR_MIN_STACK_SIZE
	.align		4
.L_9:
        /*003c*/ 	.byte	0x04, 0x12
        /*003e*/ 	.short	(.L_11 - .L_10)
	.align		4
.L_10:
        /*0040*/ 	.word	index@(_Z12initWith_GPUfPfi)
        /*0044*/ 	.word	0x00000000
.L_11:


//--------------------- .nv.compat                --------------------------
	.section	.nv.compat,"",@"SHT_CUDA_COMPAT_INFO"
	.align	4
        /*0000*/ 	.byte	0x02, 0x09, 0x00, 0x00, 0x02, 0x02, 0x01, 0x00, 0x02, 0x05, 0x05, 0x00, 0x03, 0x07, 0x01, 0x01
        /*0010*/ 	.byte	0x02, 0x03, 0x00, 0x00, 0x02, 0x06, 0x01, 0x00, 0x04, 0x0b, 0x08, 0x00, 0x09, 0x00, 0x00, 0x00
        /*0020*/ 	.byte	0x00, 0x00, 0x00, 0x00


//--------------------- .nv.info._Z18addVectorsInto_GPUPfS_S_i --------------------------
	.section	.nv.info._Z18addVectorsInto_GPUPfS_S_i,"",@"SHT_CUDA_INFO"
	.sectionflags	@""
	.align	4


	//----- nvinfo : EIATTR_CUDA_API_VERSION
	.align		4
        /*0000*/ 	.byte	0x04, 0x37
        /*0002*/ 	.short	(.L_13 - .L_12)
.L_12:
        /*0004*/ 	.word	0x00000082


	//----- nvinfo : EIATTR_KPARAM_INFO
	.align		4
.L_13:
        /*0008*/ 	.byte	0x04, 0x17
        /*000a*/ 	.short	(.L_15 - .L_14)
.L_14:
        /*000c*/ 	.word	0x00000000
        /*0010*/ 	.short	0x0003
        /*0012*/ 	.short	0x0018
        /*0014*/ 	.byte	0x00, 0xf0, 0x11, 0x00


	//----- nvinfo : EIATTR_KPARAM_INFO
	.align		4
.L_15:
        /*0018*/ 	.byte	0x04, 0x17
        /*001a*/ 	.short	(.L_17 - .L_16)
.L_16:
        /*001c*/ 	.word	0x00000000
        /*0020*/ 	.short	0x0002
        /*0022*/ 	.short	0x0010
        /*0024*/ 	.byte	0x00, 0xf5, 0x21, 0x00


	//----- nvinfo : EIATTR_KPARAM_INFO
	.align		4
.L_17:
        /*0028*/ 	.byte	0x04, 0x17
        /*002a*/ 	.short	(.L_19 - .L_18)
.L_18:
        /*002c*/ 	.word	0x00000000
        /*0030*/ 	.short	0x0001
        /*0032*/ 	.short	0x0008
        /*0034*/ 	.byte	0x00, 0xf5, 0x21, 0x00


	//----- nvinfo : EIATTR_KPARAM_INFO
	.align		4
.L_19:
        /*0038*/ 	.byte	0x04, 0x17
        /*003a*/ 	.short	(.L_21 - .L_20)
.L_20:
        /*003c*/ 	.word	0x00000000
        /*0040*/ 	.short	0x0000
        /*0042*/ 	.short	0x0000
        /*0044*/ 	.byte	0x00, 0xf5, 0x21, 0x00


	//----- nvinfo : EIATTR_SPARSE_MMA_MASK
	.align		4
.L_21:
        /*0048*/ 	.byte	0x03, 0x50
        /*004a*/ 	.short	0x0000


	//----- nvinfo : EIATTR_MAXREG_COUNT
	.align		4
        /*004c*/ 	.byte	0x03, 0x1b
        /*004e*/ 	.short	0x00ff


	//----- nvinfo : EIATTR_MERCURY_ISA_VERSION
	.align		4
        /*0050*/ 	.byte	0x03, 0x5f
        /*0052*/ 	.short	0x0101


	//----- nvinfo : EIATTR_VRC_CTA_INIT_COUNT
	.align		4
        /*0054*/ 	.byte	0x02, 0x4a
	.zero		1
	.zero		1


	//----- nvinfo : EIATTR_EXIT_INSTR_OFFSETS
	.align		4
        /*0058*/ 	.byte	0x04, 0x1c
        /*005a*/ 	.short	(.L_23 - .L_22)


	//   ....[0]....
.L_22:
        /*005c*/ 	.word	0x00000090


	//   ....[1]....
        /*0060*/ 	.word	0x000003a0


	//   ....[2]....
        /*0064*/ 	.word	0x000005d0


	//----- nvinfo : EIATTR_CRS_STACK_SIZE
	.align		4
.L_23:
        /*0068*/ 	.byte	0x04, 0x1e
        /*006a*/ 	.short	(.L_25 - .L_24)
.L_24:
        /*006c*/ 	.word	0x00000000


	//----- nvinfo : EIATTR_CBANK_PARAM_SIZE
	.align		4
.L_25:
        /*0070*/ 	.byte	0x03, 0x19
        /*0072*/ 	.short	0x001c


	//----- nvinfo : EIATTR_PARAM_CBANK
	.align		4
        /*0074*/ 	.byte	0x04, 0x0a
        /*0076*/ 	.short	(.L_27 - .L_26)
	.align		4
.L_26:
        /*0078*/ 	.word	index@(.nv.constant0._Z18addVectorsInto_GPUPfS_S_i)
        /*007c*/ 	.short	0x0380
        /*007e*/ 	.short	0x001c


	//----- nvinfo : EIATTR_SW_WAR
	.align		4
.L_27:
        /*0080*/ 	.byte	0x04, 0x36
        /*0082*/ 	.short	(.L_29 - .L_28)
.L_28:
        /*0084*/ 	.word	0x00000008
.L_29:


//--------------------- .nv.info._Z12initWith_GPUfPfi --------------------------
	.section	.nv.info._Z12initWith_GPUfPfi,"",@"SHT_CUDA_INFO"
	.sectionflags	@""
	.align	4


	//----- nvinfo : EIATTR_CUDA_API_VERSION
	.align		4
        /*0000*/ 	.byte	0x04, 0x37
        /*0002*/ 	.short	(.L_31 - .L_30)
.L_30:
        /*0004*/ 	.word	0x00000082


	//----- nvinfo : EIATTR_KPARAM_INFO
	.align		4
.L_31:
        /*0008*/ 	.byte	0x04, 0x17
        /*000a*/ 	.short	(.L_33 - .L_32)
.L_32:
        /*000c*/ 	.word	0x00000000
        /*0010*/ 	.short	0x0002
        /*0012*/ 	.short	0x0010
        /*0014*/ 	.byte	0x00, 0xf0, 0x11, 0x00


	//----- nvinfo : EIATTR_KPARAM_INFO
	.align		4
.L_33:
        /*0018*/ 	.byte	0x04, 0x17
        /*001a*/ 	.short	(.L_35 - .L_34)
.L_34:
        /*001c*/ 	.word	0x00000000
        /*0020*/ 	.short	0x0001
        /*0022*/ 	.short	0x0008
        /*0024*/ 	.byte	0x00, 0xf5, 0x21, 0x00


	//----- nvinfo : EIATTR_KPARAM_INFO
	.align		4
.L_35:
        /*0028*/ 	.byte	0x04, 0x17
        /*002a*/ 	.short	(.L_37 - .L_36)
.L_36:
        /*002c*/ 	.word	0x00000000
        /*0030*/ 	.short	0x0000
        /*0032*/ 	.short	0x0000
        /*0034*/ 	.byte	0x00, 0xf0, 0x11, 0x00


	//----- nvinfo : EIATTR_SPARSE_MMA_MASK
	.align		4
.L_37:
        /*0038*/ 	.byte	0x03, 0x50
        /*003a*/ 	.short	0x0000


	//----- nvinfo : EIATTR_MAXREG_COUNT
	.align		4
        /*003c*/ 	.byte	0x03, 0x1b
        /*003e*/ 	.short	0x00ff


	//----- nvinfo : EIATTR_MERCURY_ISA_VERSION
	.align		4
        /*0040*/ 	.byte	0x03, 0x5f
        /*0042*/ 	.short	0x0101


	//----- nvinfo : EIATTR_VRC_CTA_INIT_COUNT
	.align		4
        /*0044*/ 	.byte	0x02, 0x4a
	.zero		1
	.zero		1


	//----- nvinfo : EIATTR_EXIT_INSTR_OFFSETS
	.align		4
        /*0048*/ 	.byte	0x04, 0x1c
        /*004a*/ 	.short	(.L_39 - .L_38)


	//   ....[0]....
.L_38:
        /*004c*/ 	.word	0x00000090


	//   ....[1]....
        /*0050*/ 	.word	0x00000340


	//   ....[2]....
        /*0054*/ 	.word	0x00000420


	//----- nvinfo : EIATTR_CRS_STACK_SIZE
	.align		4
.L_39:
        /*0058*/ 	.byte	0x04, 0x1e
        /*005a*/ 	.short	(.L_41 - .L_40)
.L_40:
        /*005c*/ 	.word	0x00000000


	//----- nvinfo : EIATTR_CBANK_PARAM_SIZE
	.align		4
.L_41:
        /*0060*/ 	.byte	0x03, 0x19
        /*0062*/ 	.short	0x0014


	//----- nvinfo : EIATTR_PARAM_CBANK
	.align		4
        /*0064*/ 	.byte	0x04, 0x0a
        /*0066*/ 	.short	(.L_43 - .L_42)
	.align		4
.L_42:
        /*0068*/ 	.word	index@(.nv.constant0._Z12initWith_GPUfPfi)
        /*006c*/ 	.short	0x0380
        /*006e*/ 	.short	0x0014


	//----- nvinfo : EIATTR_SW_WAR
	.align		4
.L_43:
        /*0070*/ 	.byte	0x04, 0x36
        /*0072*/ 	.short	(.L_45 - .L_44)
.L_44:
        /*0074*/ 	.word	0x00000008
.L_45:


//--------------------- .nv.callgraph             --------------------------
	.section	.nv.callgraph,"",@"SHT_CUDA_CALLGRAPH"
	.align	4
	.sectionentsize	8
	.align		4
        /*0000*/ 	.word	0x00000000
	.align		4
        /*0004*/ 	.word	0xffffffff
	.align		4
        /*0008*/ 	.word	0x00000000
	.align		4
        /*000c*/ 	.word	0xfffffffe
	.align		4
        /*0010*/ 	.word	0x00000000
	.align		4
        /*0014*/ 	.word	0xfffffffd
	.align		4
        /*0018*/ 	.word	0x00000000
	.align		4
        /*001c*/ 	.word	0xfffffffc


//--------------------- .text._Z18addVectorsInto_GPUPfS_S_i --------------------------
	.section	.text._Z18addVectorsInto_GPUPfS_S_i,"ax",@progbits
	.align	128
        .global         _Z18addVectorsInto_GPUPfS_S_i
        .type           _Z18addVectorsInto_GPUPfS_S_i,@function
        .size           _Z18addVectorsInto_GPUPfS_S_i,(.L_x_10 - _Z18addVectorsInto_GPUPfS_S_i)
        .other          _Z18addVectorsInto_GPUPfS_S_i,@"STO_CUDA_ENTRY STV_DEFAULT"
_Z18addVectorsInto_GPUPfS_S_i:
.text._Z18addVectorsInto_GPUPfS_S_i:
[----:B------:R-:W-:Y:S01]  /*0000*/  LDC R1, c[0x0][0x37c] ;  /* 0x0000df00ff017b82 */ /* 0x000fe20000000800 */
[----:B------:R-:W0:Y:S07]  /*0010*/  S2R R3, SR_TID.X ;  /* 0x0000000000037919 */ /* 0x000e2e0000002100 */
[----:B------:R-:W0:Y:S01]  /*0020*/  S2UR UR4, SR_CTAID.X ;  /* 0x00000000000479c3 */ /* 0x000e220000002500 */
[----:B------:R-:W1:Y:S07]  /*0030*/  LDCU UR6, c[0x0][0x398] ;  /* 0x00007300ff0677ac */ /* 0x000e6e0008000800 */
[----:B------:R-:W0:Y:S01]  /*0040*/  LDC R0, c[0x0][0x360] ;  /* 0x0000d800ff007b82 */ /* 0x000e220000000800 */
[----:B------:R-:W2:Y:S01]  /*0050*/  LDCU UR5, c[0x0][0x370] ;  /* 0x00006e00ff0577ac */ /* 0x000ea20008000800 */
[----:B0-----:R-:W-:-:S02]  /*0060*/  IMAD R3, R0, UR4, R3 ;  /* 0x0000000400037c24 */ /* 0x001fc4000f8e0203 */
[----:B--2---:R-:W-:-:S03]  /*0070*/  IMAD R0, R0, UR5, RZ ;  /* 0x0000000500007c24 */ /* 0x004fc6000f8e02ff */
[----:B-1----:R-:W-:-:S13]  /*0080*/  ISETP.GE.AND P0, PT, R3, UR6, PT ;  /* 0x0000000603007c0c */ /* 0x002fda000bf06270 */
[----:B------:R-:W-:Y:S05]  /*0090*/  @P0 EXIT ;  /* 0x000000000000094d */ /* 0x000fea0003800000 */
[----:B------:R-:W0:Y:S01]  /*00a0*/  I2F.U32.RP R8, R0 ;  /* 0x0000000000087306 */ /* 0x000e220000209000 */
[----:B------:R-:W-:Y:S01]  /*00b0*/  IADD3 R2, PT, PT, R0, R3, RZ ;  /* 0x0000000300027210 */ /* 0x000fe20007ffe0ff */
[----:B------:R-:W1:Y:S01]  /*00c0*/  LDCU.64 UR4, c[0x0][0x358] ;  /* 0x00006b00ff0477ac */ /* 0x000e620008000a00 */
[----:B------:R-:W-:Y:S01]  /*00d0*/  IADD3 R9, PT, PT, RZ, -R0, RZ ;  /* 0x80000000ff097210 */ /* 0x000fe20007ffe0ff */
[----:B------:R-:W-:Y:S01]  /*00e0*/  BSSY.RECONVERGENT B0, `(.L_x_0) ;  /* 0x000002b000007945 */ /* 0x000fe20003800200 */
[C---:B------:R-:W-:Y:S02]  /*00f0*/  ISETP.GE.AND P0, PT, R2.reuse, UR6, PT ;  /* 0x0000000602007c0c */ /* 0x040fe4000bf06270 */
[----:B------:R-:W-:Y:S02]  /*0100*/  VIMNMX R7, PT, PT, R2, UR6, !PT ;  /* 0x0000000602077c48 */ /* 0x000fe4000ffe0100 */
[----:B------:R-:W-:Y:S02]  /*0110*/  SEL R6, RZ, 0x1, P0 ;  /* 0x00000001ff067807 */ /* 0x000fe40000000000 */
[----:B------:R-:W-:-:S02]  /*0120*/  ISETP.NE.U32.AND P2, PT, R0, RZ, PT ;  /* 0x000000ff0000720c */ /* 0x000fc40003f45070 */
[----:B------:R-:W-:Y:S01]  /*0130*/  IADD3 R7, PT, PT, R7, -R2, -R6 ;  /* 0x8000000207077210 */ /* 0x000fe20007ffe806 */
[----:B0-----:R-:W0:Y:S02]  /*0140*/  MUFU.RCP R8, R8 ;  /* 0x0000000800087308 */ /* 0x001e240000001000 */
[----:B0-----:R-:W-:-:S06]  /*0150*/  IADD3 R4, PT, PT, R8, 0xffffffe, RZ ;  /* 0x0ffffffe08047810 */ /* 0x001fcc0007ffe0ff */
[----:B------:R0:W2:Y:S02]  /*0160*/  F2I.FTZ.U32.TRUNC.NTZ R5, R4 ;  /* 0x0000000400057305 */ /* 0x0000a4000021f000 */
[----:B0-----:R-:W-:Y:S02]  /*0170*/  HFMA2 R4, -RZ, RZ, 0, 0 ;  /* 0x00000000ff047431 */ /* 0x001fe400000001ff */
[----:B--2---:R-:W-:-:S04]  /*0180*/  IMAD R9, R9, R5, RZ ;  /* 0x0000000509097224 */ /* 0x004fc800078e02ff */
[----:B------:R-:W-:-:S06]  /*0190*/  IMAD.HI.U32 R8, R5, R9, R4 ;  /* 0x0000000905087227 */ /* 0x000fcc00078e0004 */
[----:B------:R-:W-:-:S05]  /*01a0*/  IMAD.HI.U32 R5, R8, R7, RZ ;  /* 0x0000000708057227 */ /* 0x000fca00078e00ff */
[----:B------:R-:W-:-:S05]  /*01b0*/  IADD3 R2, PT, PT, -R5, RZ, RZ ;  /* 0x000000ff05027210 */ /* 0x000fca0007ffe1ff */
[----:B------:R-:W-:-:S05]  /*01c0*/  IMAD R7, R0, R2, R7 ;  /* 0x0000000200077224 */ /* 0x000fca00078e0207 */
[----:B------:R-:W-:-:S13]  /*01d0*/  ISETP.GE.U32.AND P0, PT, R7, R0, PT ;  /* 0x000000000700720c */ /* 0x000fda0003f06070 */
[----:B------:R-:W-:Y:S02]  /*01e0*/  @P0 IADD3 R7, PT, PT, -R0, R7, RZ ;  /* 0x0000000700070210 */ /* 0x000fe40007ffe1ff */
[----:B------:R-:W-:Y:S02]  /*01f0*/  @P0 IADD3 R5, PT, PT, R5, 0x1, RZ ;  /* 0x0000000105050810 */ /* 0x000fe40007ffe0ff */
[----:B------:R-:W-:-:S13]  /*0200*/  ISETP.GE.U32.AND P1, PT, R7, R0, PT ;  /* 0x000000000700720c */ /* 0x000fda0003f26070 */
[----:B------:R-:W-:Y:S02]  /*0210*/  @P1 IADD3 R5, PT, PT, R5, 0x1, RZ ;  /* 0x0000000105051810 */ /* 0x000fe40007ffe0ff */
[----:B------:R-:W-:-:S04]  /*0220*/  @!P2 LOP3.LUT R5, RZ, R0, RZ, 0x33, !PT ;  /* 0x00000000ff05a212 */ /* 0x000fc800078e33ff */
[----:B------:R-:W-:-:S04]  /*0230*/  IADD3 R2, PT, PT, R6, R5, RZ ;  /* 0x0000000506027210 */ /* 0x000fc80007ffe0ff */
[C---:B------:R-:W-:Y:S02]  /*0240*/  LOP3.LUT R4, R2.reuse, 0x3, RZ, 0xc0, !PT ;  /* 0x0000000302047812 */ /* 0x040fe400078ec0ff */
[----:B------:R-:W-:Y:S02]  /*0250*/  ISETP.GE.U32.AND P1, PT, R2, 0x3, PT ;  /* 0x000000030200780c */ /* 0x000fe40003f26070 */
[----:B------:R-:W-:-:S13]  /*0260*/  ISETP.NE.AND P0, PT, R4, 0x3, PT ;  /* 0x000000030400780c */ /* 0x000fda0003f05270 */
[----:B-1----:R-:W-:Y:S05]  /*0270*/  @!P0 BRA `(.L_x_1) ;  /* 0x0000000000448947 */ /* 0x002fea0003800000 */
[----:B------:R-:W0:Y:S01]  /*0280*/  LDC.64 R4, c[0x0][0x390] ;  /* 0x0000e400ff047b82 */ /* 0x000e220000000a00 */
[----:B------:R-:W-:-:S04]  /*0290*/  IADD3 R2, PT, PT, R2, 0x1, RZ ;  /* 0x0000000102027810 */ /* 0x000fc80007ffe0ff */
[----:B------:R-:W-:-:S03]  /*02a0*/  LOP3.LUT R2, R2, 0x3, RZ, 0xc0, !PT ;  /* 0x0000000302027812 */ /* 0x000fc600078ec0ff */
[----:B------:R-:W1:Y:S01]  /*02b0*/  LDC.64 R6, c[0x0][0x380] ;  /* 0x0000e000ff067b82 */ /* 0x000e620000000a00 */
[----:B------:R-:W-:-:S07]  /*02c0*/  IADD3 R2, PT, PT, -R2, RZ, RZ ;  /* 0x000000ff02027210 */ /* 0x000fce0007ffe1ff */
[----:B------:R-:W2:Y:S02]  /*02d0*/  LDC.64 R8, c[0x0][0x388] ;  /* 0x0000e200ff087b82 */ /* 0x000ea40000000a00 */
.L_x_2:
[----:B0-----:R-:W-:-:S04]  /*02e0*/  IMAD.WIDE R12, R3, 0x4, R4 ;  /* 0x00000004030c7825 */ /* 0x001fc800078e0204 */
[C---:B--2---:R-:W-:Y:S02]  /*02f0*/  IMAD.WIDE R14, R3.reuse, 0x4, R8 ;  /* 0x00000004030e7825 */ /* 0x044fe400078e0208 */
[----:B------:R-:W2:Y:S04]  /*0300*/  LDG.E R13, desc[UR4][R12.64] ;  /* 0x000000040c0d7981 */ /* 0x000ea8000c1e1900 */
[----:B------:R-:W2:Y:S01]  /*0310*/  LDG.E R14, desc[UR4][R14.64] ;  /* 0x000000040e0e7981 */ /* 0x000ea2000c1e1900 */
[----:B-1-3--:R-:W-:Y:S01]  /*0320*/  IMAD.WIDE R10, R3, 0x4, R6 ;  /* 0x00000004030a7825 */ /* 0x00afe200078e0206 */
[----:B------:R-:W-:Y:S02]  /*0330*/  IADD3 R2, PT, PT, R2, 0x1, RZ ;  /* 0x0000000102027810 */ /* 0x000fe40007ffe0ff */
[----:B------:R-:W-:-:S02]  /*0340*/  IADD3 R3, PT, PT, R0, R3, RZ ;  /* 0x0000000300037210 */ /* 0x000fc40007ffe0ff */
[----:B------:R-:W-:Y:S01]  /*0350*/  ISETP.NE.AND P0, PT, R2, RZ, PT ;  /* 0x000000ff0200720c */ /* 0x000fe20003f05270 */
[----:B--2---:R-:W-:-:S05]  /*0360*/  FADD R17, R14, R13 ;  /* 0x0000000d0e117221 */ /* 0x004fca0000000000 */
[----:B------:R3:W-:Y:S07]  /*0370*/  STG.E desc[UR4][R10.64], R17 ;  /* 0x000000110a007986 */ /* 0x0007ee000c101904 */
[----:B------:R-:W-:Y:S05]  /*0380*/  @P0 BRA `(.L_x_2) ;  /* 0xfffffffc00d40947 */ /* 0x000fea000383ffff */
.L_x_1:
[----:B------:R-:W-:Y:S05]  /*0390*/  BSYNC.RECONVERGENT B0 ;  /* 0x0000000000007941 */ /* 0x000fea0003800200 */
.L_x_0:
[----:B------:R-:W-:Y:S05]  /*03a0*/  @!P1 EXIT ;  /* 0x000000000000994d */ /* 0x000fea0003800000 */
.L_x_3:
[----:B------:R-:W3:Y:S08]  /*03b0*/  LDC.64 R4, c[0x0][0x388] ;  /* 0x0000e200ff047b82 */ /* 0x000ef00000000a00 */
[----:B------:R-:W0:Y:S01]  /*03c0*/  LDC.64 R6, c[0x0][0x390] ;  /* 0x0000e400ff067b82 */ /* 0x000e220000000a00 */
[----:B---3--:R-:W-:-:S07]  /*03d0*/  IMAD.WIDE R10, R3, 0x4, R4 ;  /* 0x00000004030a7825 */ /* 0x008fce00078e0204 */
[----:B------:R-:W1:Y:S01]  /*03e0*/  LDC.64 R4, c[0x0][0x380] ;  /* 0x0000e000ff047b82 */ /* 0x000e620000000a00 */
[----:B--2---:R-:W2:Y:S01]  /*03f0*/  LDG.E R2, desc[UR4][R10.64] ;  /* 0x000000040a027981 */ /* 0x004ea2000c1e1900 */
[----:B0-----:R-:W-:-:S05]  /*0400*/  IMAD.WIDE R12, R3, 0x4, R6 ;  /* 0x00000004030c7825 */ /* 0x001fca00078e0206 */
[----:B------:R-:W2:Y:S01]  /*0410*/  LDG.E R7, desc[UR4][R12.64] ;  /* 0x000000040c077981 */ /* 0x000ea2000c1e1900 */
[----:B-1----:R-:W-:-:S04]  /*0420*/  IMAD.WIDE R16, R3, 0x4, R4 ;  /* 0x0000000403107825 */ /* 0x002fc800078e0204 */
[----:B------:R-:W-:-:S04]  /*0430*/  IMAD.WIDE R4, R0, 0x4, R10 ;  /* 0x0000000400047825 */ /* 0x000fc800078e020a */
[----:B--2---:R-:W-:Y:S01]  /*0440*/  FADD R19, R2, R7 ;  /* 0x0000000702137221 */ /* 0x004fe20000000000 */
[----:B------:R-:W-:-:S04]  /*0450*/  IMAD.WIDE R6, R0, 0x4, R12 ;  /* 0x0000000400067825 */ /* 0x000fc800078e020c */
[----:B------:R0:W-:Y:S04]  /*0460*/  STG.E desc[UR4][R16.64], R19 ;  /* 0x0000001310007986 */ /* 0x0001e8000c101904 */
[----:B------:R-:W2:Y:S04]  /*0470*/  LDG.E R2, desc[UR4][R4.64] ;  /* 0x0000000404027981 */ /* 0x000ea8000c1e1900 */
[----:B------:R-:W2:Y:S01]  /*0480*/  LDG.E R15, desc[UR4][R6.64] ;  /* 0x00000004060f7981 */ /* 0x000ea2000c1e1900 */
[----:B------:R-:W-:-:S04]  /*0490*/  IMAD.WIDE R8, R0, 0x4, R16 ;  /* 0x0000000400087825 */ /* 0x000fc800078e0210 */
[----:B------:R-:W-:-:S04]  /*04a0*/  IMAD.WIDE R10, R0, 0x4, R4 ;  /* 0x00000004000a7825 */ /* 0x000fc800078e0204 */
[----:B------:R-:W-:-:S04]  /*04b0*/  IMAD.WIDE R12, R0, 0x4, R6 ;  /* 0x00000004000c7825 */ /* 0x000fc800078e0206 */
[----:B--2---:R-:W-:-:S05]  /*04c0*/  FADD R21, R2, R15 ;  /* 0x0000000f02157221 */ /* 0x004fca0000000000 */
        /* <DEDUP_REMOVED lines=8> */
[----:B------:R-:W1:Y:S04]  /*0550*/  LDG.E R4, desc[UR4][R4.64] ;  /* 0x0000000404047981 */ /* 0x000e68000c1e1900 */
[----:B------:R-:W1:Y:S01]  /*0560*/  LDG.E R7, desc[UR4][R6.64] ;  /* 0x0000000406077981 */ /* 0x000e62000c1e1900 */
[C---:B0-----:R-:W-:Y:S01]  /*0570*/  IMAD.WIDE R16, R0.reuse, 0x4, R14 ;  /* 0x0000000400107825 */ /* 0x041fe200078e020e */
[----:B------:R-:W-:-:S04]  /*0580*/  LEA R3, R0, R3, 0x2 ;  /* 0x0000000300037211 */ /* 0x000fc800078e10ff */
[----:B------:R-:W-:Y:S01]  /*0590*/  ISETP.GE.AND P0, PT, R3, UR6, PT ;  /* 0x0000000603007c0c */ /* 0x000fe2000bf06270 */
[----:B-1----:R-:W-:-:S05]  /*05a0*/  FADD R9, R4, R7 ;  /* 0x0000000704097221 */ /* 0x002fca0000000000 */
[----:B------:R2:W-:Y:S07]  /*05b0*/  STG.E desc[UR4][R16.64], R9 ;  /* 0x0000000910007986 */ /* 0x0005ee000c101904 */
[----:B------:R-:W-:Y:S05]  /*05c0*/  @!P0 BRA `(.L_x_3) ;  /* 0xfffffffc00788947 */ /* 0x000fea000383ffff */
[----:B------:R-:W-:Y:S05]  /*05d0*/  EXIT ;  /* 0x000000000000794d */ /* 0x000fea0003800000 */
.L_x_4:
[----:B------:R-:W-:-:S00]  /*05e0*/  BRA `(.L_x_4) ;  /* 0xfffffffc00fc7947 */ /* 0x000fc0000383ffff */
[----:B------:R-:W-:-:S00]  /*05f0*/  NOP ;  /* 0x0000000000007918 */ /* 0x000fc00000000000 */
        /* <DEDUP_REMOVED lines=8> */
.L_x_10:


//--------------------- .text._Z12initWith_GPUfPfi --------------------------
	.section	.text._Z12initWith_GPUfPfi,"ax",@progbits
	.align	128
        .global         _Z12initWith_GPUfPfi
        .type           _Z12initWith_GPUfPfi,@function
        .size           _Z12initWith_GPUfPfi,(.L_x_11 - _Z12initWith_GPUfPfi)
        .other          _Z12initWith_GPUfPfi,@"STO_CUDA_ENTRY STV_DEFAULT"
_Z12initWith_GPUfPfi:
.text._Z12initWith_GPUfPfi:
        /* <DEDUP_REMOVED lines=11> */
[C---:B------:R-:W-:Y:S01]  /*00b0*/  IADD3 R2, PT, PT, R0.reuse, R3, RZ ;  /* 0x0000000300027210 */ /* 0x040fe20007ffe0ff */
[----:B------:R-:W-:Y:S01]  /*00c0*/  IMAD.MOV R9, RZ, RZ, -R0 ;  /* 0x000000ffff097224 */ /* 0x000fe200078e0a00 */
[----:B------:R-:W-:Y:S01]  /*00d0*/  ISETP.NE.U32.AND P2, PT, R0, RZ, PT ;  /* 0x000000ff0000720c */ /* 0x000fe20003f45070 */
[----:B------:R-:W1:Y:S01]  /*00e0*/  LDCU.64 UR4, c[0x0][0x358] ;  /* 0x00006b00ff0477ac */ /* 0x000e620008000a00 */
[C---:B------:R-:W-:Y:S01]  /*00f0*/  ISETP.GE.AND P0, PT, R2.reuse, UR6, PT ;  /* 0x0000000602007c0c */ /* 0x040fe2000bf06270 */
[----:B------:R-:W-:Y:S01]  /*0100*/  BSSY.RECONVERGENT B0, `(.L_x_5) ;  /* 0x0000023000007945 */ /* 0x000fe20003800200 */
[----:B------:R-:W-:Y:S02]  /*0110*/  VIMNMX R7, PT, PT, R2, UR6, !PT ;  /* 0x0000000602077c48 */ /* 0x000fe4000ffe0100 */
[----:B------:R-:W-:-:S04]  /*0120*/  SEL R6, RZ, 0x1, P0 ;  /* 0x00000001ff067807 */ /* 0x000fc80000000000 */
[----:B------:R-:W-:Y:S01]  /*0130*/  IADD3 R7, PT, PT, R7, -R2, -R6 ;  /* 0x8000000207077210 */ /* 0x000fe20007ffe806 */
[----:B0-----:R-:W0:Y:S02]  /*0140*/  MUFU.RCP R8, R8 ;  /* 0x0000000800087308 */ /* 0x001e240000001000 */
[----:B0-----:R-:W-:-:S06]  /*0150*/  VIADD R4, R8, 0xffffffe ;  /* 0x0ffffffe08047836 */ /* 0x001fcc0000000000 */
[----:B------:R0:W2:Y:S02]  /*0160*/  F2I.FTZ.U32.TRUNC.NTZ R5, R4 ;  /* 0x0000000400057305 */ /* 0x0000a4000021f000 */
[----:B0-----:R-:W-:Y:S02]  /*0170*/  IMAD.MOV.U32 R4, RZ, RZ, RZ ;  /* 0x000000ffff047224 */ /* 0x001fe400078e00ff */
[----:B--2---:R-:W-:-:S04]  /*0180*/  IMAD R9, R9, R5, RZ ;  /* 0x0000000509097224 */ /* 0x004fc800078e02ff */
[----:B------:R-:W-:-:S06]  /*0190*/  IMAD.HI.U32 R8, R5, R9, R4 ;  /* 0x0000000905087227 */ /* 0x000fcc00078e0004 */
[----:B------:R-:W-:-:S04]  /*01a0*/  IMAD.HI.U32 R5, R8, R7, RZ ;  /* 0x0000000708057227 */ /* 0x000fc800078e00ff */
[----:B------:R-:W-:-:S04]  /*01b0*/  IMAD.MOV R2, RZ, RZ, -R5 ;  /* 0x000000ffff027224 */ /* 0x000fc800078e0a05 */
[----:B------:R-:W-:-:S05]  /*01c0*/  IMAD R7, R0, R2, R7 ;  /* 0x0000000200077224 */ /* 0x000fca00078e0207 */
[----:B------:R-:W-:-:S13]  /*01d0*/  ISETP.GE.U32.AND P0, PT, R7, R0, PT ;  /* 0x000000000700720c */ /* 0x000fda0003f06070 */
[----:B------:R-:W-:Y:S01]  /*01e0*/  @P0 IADD3 R7, PT, PT, -R0, R7, RZ ;  /* 0x0000000700070210 */ /* 0x000fe20007ffe1ff */
[----:B------:R-:W-:-:S03]  /*01f0*/  @P0 VIADD R5, R5, 0x1 ;  /* 0x0000000105050836 */ /* 0x000fc60000000000 */
[----:B------:R-:W-:-:S13]  /*0200*/  ISETP.GE.U32.AND P1, PT, R7, R0, PT ;  /* 0x000000000700720c */ /* 0x000fda0003f26070 */
[----:B------:R-:W-:Y:S02]  /*0210*/  @P1 IADD3 R5, PT, PT, R5, 0x1, RZ ;  /* 0x0000000105051810 */ /* 0x000fe40007ffe0ff */
[----:B------:R-:W-:-:S05]  /*0220*/  @!P2 LOP3.LUT R5, RZ, R0, RZ, 0x33, !PT ;  /* 0x00000000ff05a212 */ /* 0x000fca00078e33ff */
[----:B------:R-:W-:-:S05]  /*0230*/  IMAD.IADD R2, R6, 0x1, R5 ;  /* 0x0000000106027824 */ /* 0x000fca00078e0205 */
[C---:B------:R-:W-:Y:S02]  /*0240*/  LOP3.LUT R4, R2.reuse, 0x3, RZ, 0xc0, !PT ;  /* 0x0000000302047812 */ /* 0x040fe400078ec0ff */
[----:B------:R-:W-:Y:S02]  /*0250*/  ISETP.GE.U32.AND P1, PT, R2, 0x3, PT ;  /* 0x000000030200780c */ /* 0x000fe40003f26070 */
[----:B------:R-:W-:-:S13]  /*0260*/  ISETP.NE.AND P0, PT, R4, 0x3, PT ;  /* 0x000000030400780c */ /* 0x000fda0003f05270 */
[----:B-1----:R-:W-:Y:S05]  /*0270*/  @!P0 BRA `(.L_x_6) ;  /* 0x00000000002c8947 */ /* 0x002fea0003800000 */
[----:B------:R-:W0:Y:S01]  /*0280*/  LDC R9, c[0x0][0x380] ;  /* 0x0000e000ff097b82 */ /* 0x000e220000000800 */
[----:B------:R-:W-:-:S04]  /*0290*/  IADD3 R2, PT, PT, R2, 0x1, RZ ;  /* 0x0000000102027810 */ /* 0x000fc80007ffe0ff */
[----:B------:R-:W-:-:S03]  /*02a0*/  LOP3.LUT R2, R2, 0x3, RZ, 0xc0, !PT ;  /* 0x0000000302027812 */ /* 0x000fc600078ec0ff */
[----:B------:R-:W1:Y:S02]  /*02b0*/  LDC.64 R6, c[0x0][0x388] ;  /* 0x0000e200ff067b82 */ /* 0x000e640000000a00 */
[----:B------:R-:W-:-:S07]  /*02c0*/  IMAD.MOV R2, RZ, RZ, -R2 ;  /* 0x000000ffff027224 */ /* 0x000fce00078e0a02 */
.L_x_7:
[----:B-1----:R-:W-:Y:S01]  /*02d0*/  IMAD.WIDE R4, R3, 0x4, R6 ;  /* 0x0000000403047825 */ /* 0x002fe200078e0206 */
[----:B------:R-:W-:-:S03]  /*02e0*/  IADD3 R2, PT, PT, R2, 0x1, RZ ;  /* 0x0000000102027810 */ /* 0x000fc60007ffe0ff */
[----:B------:R-:W-:Y:S01]  /*02f0*/  IMAD.IADD R3, R0, 0x1, R3 ;  /* 0x0000000100037824 */ /* 0x000fe200078e0203 */
[----:B0-----:R2:W-:Y:S01]  /*0300*/  STG.E desc[UR4][R4.64], R9 ;  /* 0x0000000904007986 */ /* 0x0015e2000c101904 */
[----:B------:R-:W-:-:S13]  /*0310*/  ISETP.NE.AND P0, PT, R2, RZ, PT ;  /* 0x000000ff0200720c */ /* 0x000fda0003f05270 */
[----:B--2---:R-:W-:Y:S05]  /*0320*/  @P0 BRA `(.L_x_7) ;  /* 0xfffffffc00e80947 */ /* 0x004fea000383ffff */
.L_x_6:
[----:B------:R-:W-:Y:S05]  /*0330*/  BSYNC.RECONVERGENT B0 ;  /* 0x0000000000007941 */ /* 0x000fea0003800200 */
.L_x_5:
[----:B------:R-:W-:Y:S05]  /*0340*/  @!P1 EXIT ;  /* 0x000000000000994d */ /* 0x000fea0003800000 */
[----:B------:R-:W0:Y:S08]  /*0350*/  LDC R15, c[0x0][0x380] ;  /* 0x0000e000ff0f7b82 */ /* 0x000e300000000800 */
[----:B------:R-:W1:Y:S02]  /*0360*/  LDC.64 R10, c[0x0][0x388] ;  /* 0x0000e200ff0a7b82 */ /* 0x000e640000000a00 */
.L_x_8:
[----:B-12---:R-:W-:Y:S01]  /*0370*/  IMAD.WIDE R12, R3, 0x4, R10 ;  /* 0x00000004030c7825 */ /* 0x006fe200078e020a */
[----:B------:R-:W-:-:S04]  /*0380*/  LEA R3, R0, R3, 0x2 ;  /* 0x0000000300037211 */ /* 0x000fc800078e10ff */
[----:B0-----:R2:W-:Y:S01]  /*0390*/  STG.E desc[UR4][R12.64], R15 ;  /* 0x0000000f0c007986 */ /* 0x0015e2000c101904 */
[----:B------:R-:W-:Y:S01]  /*03a0*/  IMAD.WIDE R4, R0, 0x4, R12 ;  /* 0x0000000400047825 */ /* 0x000fe200078e020c */
[----:B------:R-:W-:-:S04]  /*03b0*/  ISETP.GE.AND P0, PT, R3, UR6, PT ;  /* 0x0000000603007c0c */ /* 0x000fc8000bf06270 */
[----:B------:R2:W-:Y:S01]  /*03c0*/  STG.E desc[UR4][R4.64], R15 ;  /* 0x0000000f04007986 */ /* 0x0005e2000c101904 */
[----:B------:R-:W-:-:S05]  /*03d0*/  IMAD.WIDE R6, R0, 0x4, R4 ;  /* 0x0000000400067825 */ /* 0x000fca00078e0204 */
[----:B------:R2:W-:Y:S01]  /*03e0*/  STG.E desc[UR4][R6.64], R15 ;  /* 0x0000000f06007986 */ /* 0x0005e2000c101904 */
[----:B------:R-:W-:-:S05]  /*03f0*/  IMAD.WIDE R8, R0, 0x4, R6 ;  /* 0x0000000400087825 */ /* 0x000fca00078e0206 */
[----:B------:R2:W-:Y:S01]  /*0400*/  STG.E desc[UR4][R8.64], R15 ;  /* 0x0000000f08007986 */ /* 0x0005e2000c101904 */
[----:B------:R-:W-:Y:S05]  /*0410*/  @!P0 BRA `(.L_x_8) ;  /* 0xfffffffc00d48947 */ /* 0x000fea000383ffff */
[----:B------:R-:W-:Y:S05]  /*0420*/  EXIT ;  /* 0x000000000000794d */ /* 0x000fea0003800000 */
.L_x_9:
        /* <DEDUP_REMOVED lines=13> */
.L_x_11:


//--------------------- .nv.shared.reserved.0     --------------------------
	.section	.nv.shared.reserved.0,"aw",@nobits
	.weak		__nv_reservedSMEM_offset_0_alias
	.size		__nv_reservedSMEM_offset_0_alias, 0, 64
	.other		__nv_reservedSMEM_offset_0_alias,@"STO_CUDA_RESERVED_SHARED STV_DEFAULT"
__nv_reservedSMEM_offset_0_alias:
	.zero		0
	.zero		64


//--------------------- .nv.constant0._Z18addVectorsInto_GPUPfS_S_i --------------------------
	.section	.nv.constant0._Z18addVectorsInto_GPUPfS_S_i,"a",@progbits
	.sectionflags	@""
	.align	4
.nv.constant0._Z18addVectorsInto_GPUPfS_S_i:
	.zero		924


//--------------------- .nv.constant0._Z12initWith_GPUfPfi --------------------------
	.section	.nv.constant0._Z12initWith_GPUfPfi,"a",@progbits
	.sectionflags	@""
	.align	4
.nv.constant0._Z12initWith_GPUfPfi:
	.zero		916


//--------------------- SYMBOLS --------------------------

	.type		.nv.reservedSmem.offset0,@object
	.size		.nv.reservedSmem.offset0,0x4
